//
// Generated by NVIDIA NVVM Compiler
//
// Compiler Build ID: CL-36424714
// Cuda compilation tools, release 13.0, V13.0.88
// Based on NVVM 20.0.0
//

.version 9.0
.target sm_100
.address_size 64

	// .globl	_Z6matmulPiS_S_

.visible .entry _Z6matmulPiS_S_(
	.param .u64 .ptr .align 1 _Z6matmulPiS_S__param_0,
	.param .u64 .ptr .align 1 _Z6matmulPiS_S__param_1,
	.param .u64 .ptr .align 1 _Z6matmulPiS_S__param_2
)
{
	.reg .b32 	%r<96>;
	.reg .b64 	%rd<13>;

	ld.param.u64 	%rd1, [_Z6matmulPiS_S__param_0];
	ld.param.u64 	%rd2, [_Z6matmulPiS_S__param_1];
	ld.param.u64 	%rd3, [_Z6matmulPiS_S__param_2];
	cvta.to.global.u64 	%rd4, %rd3;
	mov.u32 	%r1, %tid.x;
	mov.u32 	%r2, %tid.y;
	mad.lo.s32 	%r3, %r2, 20, %r1;
	mul.wide.u32 	%rd5, %r3, 4;
	add.s64 	%rd6, %rd4, %rd5;
	mov.b32 	%r4, 0;
	st.global.u32 	[%rd6], %r4;
	mul.lo.s32 	%r5, %r2, 30;
	cvta.to.global.u64 	%rd7, %rd1;
	cvta.to.global.u64 	%rd8, %rd2;
	mul.wide.u32 	%rd9, %r5, 4;
	add.s64 	%rd10, %rd7, %rd9;
	ld.global.u32 	%r6, [%rd10];
	mul.wide.u32 	%rd11, %r1, 4;
	add.s64 	%rd12, %rd8, %rd11;
	ld.global.u32 	%r7, [%rd12];
	mul.lo.s32 	%r8, %r7, %r6;
	st.global.u32 	[%rd6], %r8;
	ld.global.u32 	%r9, [%rd10+4];
	ld.global.u32 	%r10, [%rd12+80];
	mad.lo.s32 	%r11, %r10, %r9, %r8;
	st.global.u32 	[%rd6], %r11;
	ld.global.u32 	%r12, [%rd10+8];
	ld.global.u32 	%r13, [%rd12+160];
	mad.lo.s32 	%r14, %r13, %r12, %r11;
	st.global.u32 	[%rd6], %r14;
	ld.global.u32 	%r15, [%rd10+12];
	ld.global.u32 	%r16, [%rd12+240];
	mad.lo.s32 	%r17, %r16, %r15, %r14;
	st.global.u32 	[%rd6], %r17;
	ld.global.u32 	%r18, [%rd10+16];
	ld.global.u32 	%r19, [%rd12+320];
	mad.lo.s32 	%r20, %r19, %r18, %r17;
	st.global.u32 	[%rd6], %r20;
	ld.global.u32 	%r21, [%rd10+20];
	ld.global.u32 	%r22, [%rd12+400];
	mad.lo.s32 	%r23, %r22, %r21, %r20;
	st.global.u32 	[%rd6], %r23;
	ld.global.u32 	%r24, [%rd10+24];
	ld.global.u32 	%r25, [%rd12+480];
	mad.lo.s32 	%r26, %r25, %r24, %r23;
	st.global.u32 	[%rd6], %r26;
	ld.global.u32 	%r27, [%rd10+28];
	ld.global.u32 	%r28, [%rd12+560];
	mad.lo.s32 	%r29, %r28, %r27, %r26;
	st.global.u32 	[%rd6], %r29;
	ld.global.u32 	%r30, [%rd10+32];
	ld.global.u32 	%r31, [%rd12+640];
	mad.lo.s32 	%r32, %r31, %r30, %r29;
	st.global.u32 	[%rd6], %r32;
	ld.global.u32 	%r33, [%rd10+36];
	ld.global.u32 	%r34, [%rd12+720];
	mad.lo.s32 	%r35, %r34, %r33, %r32;
	st.global.u32 	[%rd6], %r35;
	ld.global.u32 	%r36, [%rd10+40];
	ld.global.u32 	%r37, [%rd12+800];
	mad.lo.s32 	%r38, %r37, %r36, %r35;
	st.global.u32 	[%rd6], %r38;
	ld.global.u32 	%r39, [%rd10+44];
	ld.global.u32 	%r40, [%rd12+880];
	mad.lo.s32 	%r41, %r40, %r39, %r38;
	st.global.u32 	[%rd6], %r41;
	ld.global.u32 	%r42, [%rd10+48];
	ld.global.u32 	%r43, [%rd12+960];
	mad.lo.s32 	%r44, %r43, %r42, %r41;
	st.global.u32 	[%rd6], %r44;
	ld.global.u32 	%r45, [%rd10+52];
	ld.global.u32 	%r46, [%rd12+1040];
	mad.lo.s32 	%r47, %r46, %r45, %r44;
	st.global.u32 	[%rd6], %r47;
	ld.global.u32 	%r48, [%rd10+56];
	ld.global.u32 	%r49, [%rd12+1120];
	mad.lo.s32 	%r50, %r49, %r48, %r47;
	st.global.u32 	[%rd6], %r50;
	ld.global.u32 	%r51, [%rd10+60];
	ld.global.u32 	%r52, [%rd12+1200];
	mad.lo.s32 	%r53, %r52, %r51, %r50;
	st.global.u32 	[%rd6], %r53;
	ld.global.u32 	%r54, [%rd10+64];
	ld.global.u32 	%r55, [%rd12+1280];
	mad.lo.s32 	%r56, %r55, %r54, %r53;
	st.global.u32 	[%rd6], %r56;
	ld.global.u32 	%r57, [%rd10+68];
	ld.global.u32 	%r58, [%rd12+1360];
	mad.lo.s32 	%r59, %r58, %r57, %r56;
	st.global.u32 	[%rd6], %r59;
	ld.global.u32 	%r60, [%rd10+72];
	ld.global.u32 	%r61, [%rd12+1440];
	mad.lo.s32 	%r62, %r61, %r60, %r59;
	st.global.u32 	[%rd6], %r62;
	ld.global.u32 	%r63, [%rd10+76];
	ld.global.u32 	%r64, [%rd12+1520];
	mad.lo.s32 	%r65, %r64, %r63, %r62;
	st.global.u32 	[%rd6], %r65;
	ld.global.u32 	%r66, [%rd10+80];
	ld.global.u32 	%r67, [%rd12+1600];
	mad.lo.s32 	%r68, %r67, %r66, %r65;
	st.global.u32 	[%rd6], %r68;
	ld.global.u32 	%r69, [%rd10+84];
	ld.global.u32 	%r70, [%rd12+1680];
	mad.lo.s32 	%r71, %r70, %r69, %r68;
	st.global.u32 	[%rd6], %r71;
	ld.global.u32 	%r72, [%rd10+88];
	ld.global.u32 	%r73, [%rd12+1760];
	mad.lo.s32 	%r74, %r73, %r72, %r71;
	st.global.u32 	[%rd6], %r74;
	ld.global.u32 	%r75, [%rd10+92];
	ld.global.u32 	%r76, [%rd12+1840];
	mad.lo.s32 	%r77, %r76, %r75, %r74;
	st.global.u32 	[%rd6], %r77;
	ld.global.u32 	%r78, [%rd10+96];
	ld.global.u32 	%r79, [%rd12+1920];
	mad.lo.s32 	%r80, %r79, %r78, %r77;
	st.global.u32 	[%rd6], %r80;
	ld.global.u32 	%r81, [%rd10+100];
	ld.global.u32 	%r82, [%rd12+2000];
	mad.lo.s32 	%r83, %r82, %r81, %r80;
	st.global.u32 	[%rd6], %r83;
	ld.global.u32 	%r84, [%rd10+104];
	ld.global.u32 	%r85, [%rd12+2080];
	mad.lo.s32 	%r86, %r85, %r84, %r83;
	st.global.u32 	[%rd6], %r86;
	ld.global.u32 	%r87, [%rd10+108];
	ld.global.u32 	%r88, [%rd12+2160];
	mad.lo.s32 	%r89, %r88, %r87, %r86;
	st.global.u32 	[%rd6], %r89;
	ld.global.u32 	%r90, [%rd10+112];
	ld.global.u32 	%r91, [%rd12+2240];
	mad.lo.s32 	%r92, %r91, %r90, %r89;
	st.global.u32 	[%rd6], %r92;
	ld.global.u32 	%r93, [%rd10+116];
	ld.global.u32 	%r94, [%rd12+2320];
	mad.lo.s32 	%r95, %r94, %r93, %r92;
	st.global.u32 	[%rd6], %r95;
	ret;

}


// ===== COMPILED SASS (sm_100) =====

	.target	sm_100

	.elftype	@"ET_EXEC"


//--------------------- .note.nv.tkinfo           --------------------------
	.section	.note.nv.tkinfo,"",@"SHT_NOTE"
	.sectionflags	@"SHF_NOTE_NV_TKINFO"
	.tkinfo
        /*0018*/ 	.word	0x00000002
        /*0030*/ 	.string	""
        /*0030*/ 	.string	"ptxas"
        /*0030*/ 	.string	"Cuda compilation tools, release 13.0, V13.0.88"
        /*0030*/ 	.string	"Build cuda_13.0.r13.0/compiler.36424714_0"
        /*0030*/ 	.string	"-arch sm_100 -m 64 "



//--------------------- .note.nv.cuinfo           --------------------------
	.section	.note.nv.cuinfo,"",@"SHT_NOTE"
	.sectionflags	@"SHF_NOTE_NV_CUINFO"
        /*0018*/ 	.short	0x0002
        /*001a*/ 	.short	0x0064
        /*001c*/ 	.short	0x0082
	.zero		2


//--------------------- .nv.info                  --------------------------
	.section	.nv.info,"",@"SHT_CUDA_INFO"
	.align	4


	//----- nvinfo : EIATTR_REGCOUNT
	.align		4
        /*0000*/ 	.byte	0x04, 0x2f
        /*0002*/ 	.short	(.L_1 - .L_0)
	.align		4
.L_0:
        /*0004*/ 	.word	index@(_Z6matmulPiS_S_)
        /*0008*/ 	.word	0x00000010


	//----- nvinfo : EIATTR_FRAME_SIZE
	.align		4
.L_1:
        /*000c*/ 	.byte	0x04, 0x11
        /*000e*/ 	.short	(.L_3 - .L_2)
	.align		4
.L_2:
        /*0010*/ 	.word	index@(_Z6matmulPiS_S_)
        /*0014*/ 	.word	0x00000000


	//----- nvinfo : EIATTR_MIN_STACK_SIZE
	.align		4
.L_3:
        /*0018*/ 	.byte	0x04, 0x12
        /*001a*/ 	.short	(.L_5 - .L_4)
	.align		4
.L_4:
        /*001c*/ 	.word	index@(_Z6matmulPiS_S_)
        /*0020*/ 	.word	0x00000000
.L_5:


//--------------------- .nv.compat                --------------------------
	.section	.nv.compat,"",@"SHT_CUDA_COMPAT_INFO"
	.align	4
        /*0000*/ 	.byte	0x02, 0x09, 0x00, 0x00, 0x02, 0x02, 0x01, 0x00, 0x02, 0x05, 0x05, 0x00, 0x03, 0x07, 0x01, 0x01
        /*0010*/ 	.byte	0x02, 0x03, 0x00, 0x00, 0x02, 0x06, 0x01, 0x00, 0x04, 0x0b, 0x08, 0x00, 0x09, 0x00, 0x00, 0x00
        /*0020*/ 	.byte	0x00, 0x00, 0x00, 0x00


//--------------------- .nv.info._Z6matmulPiS_S_  --------------------------
	.section	.nv.info._Z6matmulPiS_S_,"",@"SHT_CUDA_INFO"
	.sectionflags	@""
	.align	4


	//----- nvinfo : EIATTR_CUDA_API_VERSION
	.align		4
        /*0000*/ 	.byte	0x04, 0x37
        /*0002*/ 	.short	(.L_7 - .L_6)
.L_6:
        /*0004*/ 	.word	0x00000082


	//----- nvinfo : EIATTR_KPARAM_INFO
	.align		4
.L_7:
        /*0008*/ 	.byte	0x04, 0x17
        /*000a*/ 	.short	(.L_9 - .L_8)
.L_8:
        /*000c*/ 	.word	0x00000000
        /*0010*/ 	.short	0x0002
        /*0012*/ 	.short	0x0010
        /*0014*/ 	.byte	0x00, 0xf5, 0x21, 0x00


	//----- nvinfo : EIATTR_KPARAM_INFO
	.align		4
.L_9:
        /*0018*/ 	.byte	0x04, 0x17
        /*001a*/ 	.short	(.L_11 - .L_10)
.L_10:
        /*001c*/ 	.word	0x00000000
        /*0020*/ 	.short	0x0001
        /*0022*/ 	.short	0x0008
        /*0024*/ 	.byte	0x00, 0xf5, 0x21, 0x00


	//----- nvinfo : EIATTR_KPARAM_INFO
	.align		4
.L_11:
        /*0028*/ 	.byte	0x04, 0x17
        /*002a*/ 	.short	(.L_13 - .L_12)
.L_12:
        /*002c*/ 	.word	0x00000000
        /*0030*/ 	.short	0x0000
        /*0032*/ 	.short	0x0000
        /*0034*/ 	.byte	0x00, 0xf5, 0x21, 0x00


	//----- nvinfo : EIATTR_SPARSE_MMA_MASK
	.align		4
.L_13:
        /*0038*/ 	.byte	0x03, 0x50
        /*003a*/ 	.short	0x0000


	//----- nvinfo : EIATTR_MAXREG_COUNT
	.align		4
        /*003c*/ 	.byte	0x03, 0x1b
        /*003e*/ 	.short	0x00ff


	//----- nvinfo : EIATTR_MERCURY_ISA_VERSION
	.align		4
        /*0040*/ 	.byte	0x03, 0x5f
        /*0042*/ 	.short	0x0101


	//----- nvinfo : EIATTR_VRC_CTA_INIT_COUNT
	.align		4
        /*0044*/ 	.byte	0x02, 0x4a
	.zero		1
	.zero		1


	//----- nvinfo : EIATTR_EXIT_INSTR_OFFSETS
	.align		4
        /*0048*/ 	.byte	0x04, 0x1c
        /*004a*/ 	.short	(.L_15 - .L_14)


	//   ....[0]....
.L_14:
        /*004c*/ 	.word	0x00000850


	//----- nvinfo : EIATTR_CBANK_PARAM_SIZE
	.align		4
.L_15:
        /*0050*/ 	.byte	0x03, 0x19
        /*0052*/ 	.short	0x0018


	//----- nvinfo : EIATTR_PARAM_CBANK
	.align		4
        /*0054*/ 	.byte	0x04, 0x0a
        /*0056*/ 	.short	(.L_17 - .L_16)
	.align		4
.L_16:
        /*0058*/ 	.word	index@(.nv.constant0._Z6matmulPiS_S_)
        /*005c*/ 	.short	0x0380
        /*005e*/ 	.short	0x0018


	//----- nvinfo : EIATTR_SW_WAR
	.align		4
.L_17:
        /*0060*/ 	.byte	0x04, 0x36
        /*0062*/ 	.short	(.L_19 - .L_18)
.L_18:
        /*0064*/ 	.word	0x00000008
.L_19:


//--------------------- .nv.callgraph             --------------------------
	.section	.nv.callgraph,"",@"SHT_CUDA_CALLGRAPH"
	.align	4
	.sectionentsize	8
	.align		4
        /*0000*/ 	.word	0x00000000
	.align		4
        /*0004*/ 	.word	0xffffffff
	.align		4
        /*0008*/ 	.word	0x00000000
	.align		4
        /*000c*/ 	.word	0xfffffffe
	.align		4
        /*0010*/ 	.word	0x00000000
	.align		4
        /*0014*/ 	.word	0xfffffffd
	.align		4
        /*0018*/ 	.word	0x00000000
	.align		4
        /*001c*/ 	.word	0xfffffffc


//--------------------- .text._Z6matmulPiS_S_     --------------------------
	.section	.text._Z6matmulPiS_S_,"ax",@progbits
	.align	128
        .global         _Z6matmulPiS_S_
        .type           _Z6matmulPiS_S_,@function
        .size           _Z6matmulPiS_S_,(.L_x_1 - _Z6matmulPiS_S_)
        .other          _Z6matmulPiS_S_,@"STO_CUDA_ENTRY STV_DEFAULT"
_Z6matmulPiS_S_:
.text._Z6matmulPiS_S_:
[----:B------:R-:W-:Y:S01]  /*0000*/  LDC R1, c[0x0][0x37c] ;  /* 0x0000df00ff017b82 */ /* 0x000fe20000000800 */
[----:B------:R-:W0:Y:S07]  /*0010*/  S2R R13, SR_TID.X ;  /* 0x00000000000d7919 */ /* 0x000e2e0000002100 */
[----:B------:R-:W1:Y:S01]  /*0020*/  LDC.64 R2, c[0x0][0x390] ;  /* 0x0000e400ff027b82 */ /* 0x000e620000000a00 */
[----:B------:R-:W2:Y:S01]  /*0030*/  LDCU.64 UR4, c[0x0][0x358] ;  /* 0x00006b00ff0477ac */ /* 0x000ea20008000a00 */
[----:B------:R-:W0:Y:S06]  /*0040*/  S2R R0, SR_TID.Y ;  /* 0x0000000000007919 */ /* 0x000e2c0000002200 */
[----:B------:R-:W3:Y:S08]  /*0050*/  LDC.64 R4, c[0x0][0x380] ;  /* 0x0000e000ff047b82 */ /* 0x000ef00000000a00 */
[----:B------:R-:W4:Y:S01]  /*0060*/  LDC.64 R6, c[0x0][0x388] ;  /* 0x0000e200ff067b82 */ /* 0x000f220000000a00 */
[----:B0-----:R-:W-:-:S02]  /*0070*/  IMAD R9, R0, 0x14, R13 ;  /* 0x0000001400097824 */ /* 0x001fc400078e020d */
[----:B------:R-:W-:Y:S02]  /*0080*/  IMAD R11, R0, 0x1e, RZ ;  /* 0x0000001e000b7824 */ /* 0x000fe400078e02ff */
[----:B-1----:R-:W-:-:S04]  /*0090*/  IMAD.WIDE.U32 R2, R9, 0x4, R2 ;  /* 0x0000000409027825 */ /* 0x002fc800078e0002 */
[----:B---3--:R-:W-:Y:S01]  /*00a0*/  IMAD.WIDE.U32 R4, R11, 0x4, R4 ;  /* 0x000000040b047825 */ /* 0x008fe200078e0004 */
[----:B--2---:R-:W-:Y:S03]  /*00b0*/  STG.E desc[UR4][R2.64], RZ ;  /* 0x000000ff02007986 */ /* 0x004fe6000c101904 */
[----:B----4-:R-:W-:Y:S01]  /*00c0*/  IMAD.WIDE.U32 R6, R13, 0x4, R6 ;  /* 0x000000040d067825 */ /* 0x010fe200078e0006 */
[----:B------:R-:W2:Y:S04]  /*00d0*/  LDG.E R0, desc[UR4][R4.64] ;  /* 0x0000000404007981 */ /* 0x000ea8000c1e1900 */
[----:B------:R-:W2:Y:S02]  /*00e0*/  LDG.E R9, desc[UR4][R6.64] ;  /* 0x0000000406097981 */ /* 0x000ea4000c1e1900 */
[----:B--2---:R-:W-:-:S05]  /*00f0*/  IMAD R9, R0, R9, RZ ;  /* 0x0000000900097224 */ /* 0x004fca00078e02ff */
[----:B------:R0:W-:Y:S04]  /*0100*/  STG.E desc[UR4][R2.64], R9 ;  /* 0x0000000902007986 */ /* 0x0001e8000c101904 */
[----:B------:R-:W2:Y:S04]  /*0110*/  LDG.E R0, desc[UR4][R4.64+0x4] ;  /* 0x0000040404007981 */ /* 0x000ea8000c1e1900 */
[----:B------:R-:W2:Y:S02]  /*0120*/  LDG.E R8, desc[UR4][R6.64+0x50] ;  /* 0x0000500406087981 */ /* 0x000ea4000c1e1900 */
[----:B--2---:R-:W-:-:S05]  /*0130*/  IMAD R11, R0, R8, R9 ;  /* 0x00000008000b7224 */ /* 0x004fca00078e0209 */
[----:B------:R1:W-:Y:S04]  /*0140*/  STG.E desc[UR4][R2.64], R11 ;  /* 0x0000000b02007986 */ /* 0x0003e8000c101904 */
[----:B------:R-:W2:Y:S04]  /*0150*/  LDG.E R0, desc[UR4][R4.64+0x8] ;  /* 0x0000080404007981 */ /* 0x000ea8000c1e1900 */
[----:B------:R-:W2:Y:S02]  /*0160*/  LDG.E R8, desc[UR4][R6.64+0xa0] ;  /* 0x0000a00406087981 */ /* 0x000ea4000c1e1900 */
[----:B--2---:R-:W-:-:S05]  /*0170*/  IMAD R13, R0, R8, R11 ;  /* 0x00000008000d7224 */ /* 0x004fca00078e020b */
[----:B------:R2:W-:Y:S04]  /*0180*/  STG.E desc[UR4][R2.64], R13 ;  /* 0x0000000d02007986 */ /* 0x0005e8000c101904 */
[----:B------:R-:W0:Y:S04]  /*0190*/  LDG.E R0, desc[UR4][R4.64+0xc] ;  /* 0x00000c0404007981 */ /* 0x000e28000c1e1900 */
[----:B------:R-:W0:Y:S02]  /*01a0*/  LDG.E R8, desc[UR4][R6.64+0xf0] ;  /* 0x0000f00406087981 */ /* 0x000e24000c1e1900 */
[----:B0-----:R-:W-:-:S05]  /*01b0*/  IMAD R9, R0, R8, R13 ;  /* 0x0000000800097224 */ /* 0x001fca00078e020d */
[----:B------:R0:W-:Y:S04]  /*01c0*/  STG.E desc[UR4][R2.64], R9 ;  /* 0x0000000902007986 */ /* 0x0001e8000c101904 */
[----:B------:R-:W1:Y:S04]  /*01d0*/  LDG.E R0, desc[UR4][R4.64+0x10] ;  /* 0x0000100404007981 */ /* 0x000e68000c1e1900 */
[----:B------:R-:W1:Y:S02]  /*01e0*/  LDG.E R8, desc[UR4][R6.64+0x140] ;  /* 0x0001400406087981 */ /* 0x000e64000c1e1900 */
[----:B-1----:R-:W-:-:S05]  /*01f0*/  IMAD R11, R0, R8, R9 ;  /* 0x00000008000b7224 */ /* 0x002fca00078e0209 */
        /* <DEDUP_REMOVED lines=92> */
[----:B------:R-:W-:Y:S04]  /*07c0*/  STG.E desc[UR4][R2.64], R9 ;  /* 0x0000000902007986 */ /* 0x000fe8000c101904 */
[----:B------:R-:W1:Y:S04]  /*07d0*/  LDG.E R0, desc[UR4][R4.64+0x70] ;  /* 0x0000700404007981 */ /* 0x000e68000c1e1900 */
[----:B------:R-:W1:Y:S02]  /*07e0*/  LDG.E R8, desc[UR4][R6.64+0x8c0] ;  /* 0x0008c00406087981 */ /* 0x000e64000c1e1900 */
[----:B-1----:R-:W-:-:S05]  /*07f0*/  IMAD R11, R0, R8, R9 ;  /* 0x00000008000b7224 */ /* 0x002fca00078e0209 */
[----:B------:R-:W-:Y:S04]  /*0800*/  STG.E desc[UR4][R2.64], R11 ;  /* 0x0000000b02007986 */ /* 0x000fe8000c101904 */
[----:B------:R-:W2:Y:S04]  /*0810*/  LDG.E R0, desc[UR4][R4.64+0x74] ;  /* 0x0000740404007981 */ /* 0x000ea8000c1e1900 */
[----:B------:R-:W2:Y:S02]  /*0820*/  LDG.E R8, desc[UR4][R6.64+0x910] ;  /* 0x0009100406087981 */ /* 0x000ea4000c1e1900 */
[----:B--2---:R-:W-:-:S05]  /*0830*/  IMAD R13, R0, R8, R11 ;  /* 0x00000008000d7224 */ /* 0x004fca00078e020b */
[----:B------:R-:W-:Y:S01]  /*0840*/  STG.E desc[UR4][R2.64], R13 ;  /* 0x0000000d02007986 */ /* 0x000fe2000c101904 */
[----:B------:R-:W-:Y:S05]  /*0850*/  EXIT ;  /* 0x000000000000794d */ /* 0x000fea0003800000 */
.L_x_0:
[----:B------:R-:W-:-:S00]  /*0860*/  BRA `(.L_x_0) ;  /* 0xfffffffc00fc7947 */ /* 0x000fc0000383ffff */
[----:B------:R-:W-:-:S00]  /*0870*/  NOP ;  /* 0x0000000000007918 */ /* 0x000fc00000000000 */
        /* <DEDUP_REMOVED lines=8> */
.L_x_1:


//--------------------- .nv.shared.reserved.0     --------------------------
	.section	.nv.shared.reserved.0,"aw",@nobits
	.weak		__nv_reservedSMEM_offset_0_alias
	.size		__nv_reservedSMEM_offset_0_alias, 0, 64
	.other		__nv_reservedSMEM_offset_0_alias,@"STO_CUDA_RESERVED_SHARED STV_DEFAULT"
__nv_reservedSMEM_offset_0_alias:
	.zero		0
	.zero		64


//--------------------- .nv.constant0._Z6matmulPiS_S_ --------------------------
	.section	.nv.constant0._Z6matmulPiS_S_,"a",@progbits
	.sectionflags	@""
	.align	4
.nv.constant0._Z6matmulPiS_S_:
	.zero		920


//--------------------- SYMBOLS --------------------------

	.type		.nv.reservedSmem.offset0,@object
	.size		.nv.reservedSmem.offset0,0x4
